//
// Generated by NVIDIA NVVM Compiler
//
// Compiler Build ID: CL-36424714
// Cuda compilation tools, release 13.0, V13.0.88
// Based on NVVM 20.0.0
//

.version 9.0
.target sm_100
.address_size 64

	// .globl	_Z13getNeighboursPcS_ii

.visible .entry _Z13getNeighboursPcS_ii(
	.param .u64 .ptr .align 1 _Z13getNeighboursPcS_ii_param_0,
	.param .u64 .ptr .align 1 _Z13getNeighboursPcS_ii_param_1,
	.param .u32 _Z13getNeighboursPcS_ii_param_2,
	.param .u32 _Z13getNeighboursPcS_ii_param_3
)
{
	.reg .pred 	%p<76>;
	.reg .b16 	%rs<44>;
	.reg .b32 	%r<90>;
	.reg .b64 	%rd<38>;

	ld.param.u64 	%rd7, [_Z13getNeighboursPcS_ii_param_0];
	ld.param.u64 	%rd8, [_Z13getNeighboursPcS_ii_param_1];
	ld.param.u32 	%r21, [_Z13getNeighboursPcS_ii_param_2];
	ld.param.u32 	%r22, [_Z13getNeighboursPcS_ii_param_3];
	cvta.to.global.u64 	%rd1, %rd8;
	cvta.to.global.u64 	%rd2, %rd7;
	mov.u32 	%r23, %ctaid.x;
	mov.u32 	%r24, %ntid.x;
	mov.u32 	%r25, %tid.x;
	mad.lo.s32 	%r1, %r23, %r24, %r25;
	mul.lo.s32 	%r26, %r22, %r21;
	setp.ge.s32 	%p1, %r1, %r26;
	@%p1 bra 	$L__BB0_29;
	div.s32 	%r2, %r1, %r21;
	mul.lo.s32 	%r27, %r2, %r21;
	sub.s32 	%r28, %r1, %r27;
	add.s32 	%r3, %r2, -1;
	add.s32 	%r4, %r28, -1;
	add.s32 	%r5, %r21, -1;
	add.s32 	%r6, %r22, -1;
	setp.gt.s32 	%p2, %r2, %r22;
	setp.eq.s32 	%p3, %r2, 0;
	selp.b32 	%r29, %r6, %r3, %p3;
	setp.eq.s32 	%p4, %r3, %r22;
	selp.b32 	%r30, 0, %r29, %p4;
	mul.lo.s32 	%r7, %r30, %r21;
	sub.s32 	%r8, %r27, %r21;
	setp.gt.s32 	%p5, %r28, %r21;
	or.b32  	%r31, %r4, %r3;
	setp.lt.s32 	%p6, %r31, 0;
	or.pred  	%p7, %p5, %p2;
	cvt.s64.s32 	%rd9, %r8;
	cvt.s64.s32 	%rd3, %r28;
	add.s64 	%rd10, %rd3, %rd9;
	add.s64 	%rd4, %rd2, %rd10;
	or.pred  	%p8, %p7, %p6;
	@%p8 bra 	$L__BB0_3;
	ld.global.u8 	%rs36, [%rd4+-1];
	bra.uni 	$L__BB0_4;
$L__BB0_3:
	cvt.u32.u64 	%r32, %rd3;
	setp.eq.s32 	%p9, %r32, 0;
	selp.b32 	%r33, %r5, %r4, %p9;
	setp.eq.s32 	%p10, %r4, %r21;
	selp.b32 	%r34, 0, %r33, %p10;
	add.s32 	%r35, %r34, %r7;
	cvt.s64.s32 	%rd11, %r35;
	add.s64 	%rd12, %rd2, %rd11;
	ld.global.u8 	%rs36, [%rd12];
$L__BB0_4:
	cvt.u32.u64 	%r36, %rd3;
	setp.le.s32 	%p11, %r2, %r22;
	setp.lt.s32 	%p12, %r36, %r21;
	or.b32  	%r37, %r36, %r3;
	setp.gt.s32 	%p13, %r37, -1;
	and.pred  	%p14, %p12, %p13;
	and.pred  	%p15, %p11, %p14;
	@%p15 bra 	$L__BB0_6;
	setp.eq.s32 	%p16, %r36, -1;
	selp.b32 	%r39, %r5, %r36, %p16;
	setp.eq.s32 	%p17, %r36, %r21;
	selp.b32 	%r40, 0, %r39, %p17;
	add.s32 	%r41, %r40, %r7;
	cvt.s64.s32 	%rd13, %r41;
	add.s64 	%rd14, %rd2, %rd13;
	ld.global.u8 	%rs37, [%rd14];
	bra.uni 	$L__BB0_7;
$L__BB0_6:
	sub.s32 	%r42, %r1, %r21;
	cvt.s64.s32 	%rd15, %r42;
	add.s64 	%rd16, %rd2, %rd15;
	ld.global.u8 	%rs37, [%rd16];
$L__BB0_7:
	setp.le.s32 	%p18, %r2, %r22;
	setp.eq.s16 	%p19, %rs37, 88;
	selp.u32 	%r44, 1, 0, %p19;
	setp.eq.s16 	%p20, %rs36, 88;
	selp.u32 	%r45, 1, 0, %p20;
	add.s32 	%r9, %r45, %r44;
	add.s32 	%r10, %r36, 1;
	setp.lt.s32 	%p21, %r10, %r21;
	or.b32  	%r46, %r10, %r3;
	setp.gt.s32 	%p22, %r46, -1;
	and.pred  	%p23, %p21, %p22;
	and.pred  	%p24, %p18, %p23;
	@%p24 bra 	$L__BB0_9;
	setp.eq.s32 	%p25, %r10, -1;
	selp.b32 	%r47, %r5, %r10, %p25;
	setp.eq.s32 	%p26, %r10, %r21;
	selp.b32 	%r48, 0, %r47, %p26;
	add.s32 	%r49, %r48, %r7;
	cvt.s64.s32 	%rd17, %r49;
	add.s64 	%rd18, %rd2, %rd17;
	ld.global.u8 	%rs38, [%rd18];
	bra.uni 	$L__BB0_10;
$L__BB0_9:
	ld.global.u8 	%rs38, [%rd4+1];
$L__BB0_10:
	setp.le.s32 	%p27, %r36, %r21;
	setp.eq.s16 	%p28, %rs38, 88;
	selp.u32 	%r51, 1, 0, %p28;
	add.s32 	%r11, %r9, %r51;
	setp.lt.s32 	%p29, %r2, %r22;
	setp.eq.s32 	%p30, %r2, -1;
	selp.b32 	%r52, %r6, %r2, %p30;
	setp.eq.s32 	%p31, %r2, %r22;
	selp.b32 	%r53, 0, %r52, %p31;
	mul.lo.s32 	%r12, %r53, %r21;
	or.b32  	%r54, %r4, %r2;
	setp.gt.s32 	%p32, %r54, -1;
	and.pred  	%p33, %p27, %p32;
	and.pred  	%p34, %p29, %p33;
	add.s32 	%r55, %r1, -1;
	cvt.s64.s32 	%rd19, %r55;
	add.s64 	%rd5, %rd2, %rd19;
	@%p34 bra 	$L__BB0_12;
	setp.eq.s32 	%p35, %r36, 0;
	selp.b32 	%r57, %r5, %r4, %p35;
	setp.eq.s32 	%p36, %r4, %r21;
	selp.b32 	%r58, 0, %r57, %p36;
	add.s32 	%r59, %r58, %r12;
	cvt.s64.s32 	%rd20, %r59;
	add.s64 	%rd21, %rd2, %rd20;
	ld.global.u8 	%rs39, [%rd21];
	bra.uni 	$L__BB0_13;
$L__BB0_12:
	ld.global.u8 	%rs39, [%rd5];
$L__BB0_13:
	setp.lt.s32 	%p37, %r2, %r22;
	setp.lt.s32 	%p38, %r10, %r21;
	setp.eq.s16 	%p39, %rs39, 88;
	selp.u32 	%r60, 1, 0, %p39;
	add.s32 	%r13, %r11, %r60;
	or.b32  	%r61, %r10, %r2;
	setp.gt.s32 	%p40, %r61, -1;
	and.pred  	%p41, %p38, %p37;
	and.pred  	%p42, %p41, %p40;
	@%p42 bra 	$L__BB0_15;
	setp.eq.s32 	%p43, %r10, -1;
	selp.b32 	%r62, %r5, %r10, %p43;
	setp.eq.s32 	%p44, %r10, %r21;
	selp.b32 	%r63, 0, %r62, %p44;
	add.s32 	%r64, %r63, %r12;
	cvt.s64.s32 	%rd22, %r64;
	add.s64 	%rd23, %rd2, %rd22;
	ld.global.u8 	%rs40, [%rd23];
	bra.uni 	$L__BB0_16;
$L__BB0_15:
	ld.global.u8 	%rs40, [%rd5+2];
$L__BB0_16:
	setp.le.s32 	%p45, %r36, %r21;
	setp.eq.s16 	%p46, %rs40, 88;
	selp.u32 	%r66, 1, 0, %p46;
	add.s32 	%r14, %r13, %r66;
	add.s32 	%r15, %r2, 1;
	setp.lt.s32 	%p47, %r15, %r22;
	setp.eq.s32 	%p48, %r15, -1;
	selp.b32 	%r67, %r6, %r15, %p48;
	setp.eq.s32 	%p49, %r15, %r22;
	selp.b32 	%r68, 0, %r67, %p49;
	mul.lo.s32 	%r16, %r68, %r21;
	shl.b32 	%r69, %r21, 1;
	add.s32 	%r17, %r8, %r69;
	or.b32  	%r70, %r4, %r15;
	setp.gt.s32 	%p50, %r70, -1;
	and.pred  	%p51, %p45, %p50;
	and.pred  	%p52, %p47, %p51;
	cvt.s64.s32 	%rd24, %r17;
	add.s64 	%rd25, %rd3, %rd24;
	add.s64 	%rd6, %rd2, %rd25;
	@%p52 bra 	$L__BB0_18;
	setp.eq.s32 	%p53, %r36, 0;
	selp.b32 	%r72, %r5, %r4, %p53;
	setp.eq.s32 	%p54, %r4, %r21;
	selp.b32 	%r73, 0, %r72, %p54;
	add.s32 	%r74, %r73, %r16;
	cvt.s64.s32 	%rd26, %r74;
	add.s64 	%rd27, %rd2, %rd26;
	ld.global.u8 	%rs41, [%rd27];
	bra.uni 	$L__BB0_19;
$L__BB0_18:
	ld.global.u8 	%rs41, [%rd6+-1];
$L__BB0_19:
	setp.lt.s32 	%p55, %r15, %r22;
	setp.lt.s32 	%p56, %r36, %r21;
	setp.eq.s16 	%p57, %rs41, 88;
	selp.u32 	%r76, 1, 0, %p57;
	add.s32 	%r18, %r14, %r76;
	or.b32  	%r77, %r36, %r15;
	setp.gt.s32 	%p58, %r77, -1;
	and.pred  	%p59, %p56, %p55;
	and.pred  	%p60, %p59, %p58;
	@%p60 bra 	$L__BB0_21;
	setp.eq.s32 	%p61, %r36, -1;
	selp.b32 	%r79, %r5, %r36, %p61;
	setp.eq.s32 	%p62, %r36, %r21;
	selp.b32 	%r80, 0, %r79, %p62;
	add.s32 	%r81, %r80, %r16;
	cvt.s64.s32 	%rd28, %r81;
	add.s64 	%rd29, %rd2, %rd28;
	ld.global.u8 	%rs42, [%rd29];
	bra.uni 	$L__BB0_22;
$L__BB0_21:
	add.s32 	%r83, %r36, %r17;
	cvt.s64.s32 	%rd30, %r83;
	add.s64 	%rd31, %rd2, %rd30;
	ld.global.u8 	%rs42, [%rd31];
$L__BB0_22:
	setp.lt.s32 	%p63, %r15, %r22;
	setp.lt.s32 	%p64, %r10, %r21;
	setp.eq.s16 	%p65, %rs42, 88;
	selp.u32 	%r84, 1, 0, %p65;
	add.s32 	%r19, %r18, %r84;
	or.b32  	%r85, %r10, %r15;
	setp.gt.s32 	%p66, %r85, -1;
	and.pred  	%p67, %p64, %p63;
	and.pred  	%p68, %p67, %p66;
	@%p68 bra 	$L__BB0_24;
	setp.eq.s32 	%p69, %r10, -1;
	selp.b32 	%r86, %r5, %r10, %p69;
	setp.eq.s32 	%p70, %r10, %r21;
	selp.b32 	%r87, 0, %r86, %p70;
	add.s32 	%r88, %r87, %r16;
	cvt.s64.s32 	%rd32, %r88;
	add.s64 	%rd33, %rd2, %rd32;
	ld.global.u8 	%rs43, [%rd33];
	bra.uni 	$L__BB0_25;
$L__BB0_24:
	ld.global.u8 	%rs43, [%rd6+1];
$L__BB0_25:
	setp.eq.s16 	%p71, %rs43, 88;
	selp.u32 	%r89, 1, 0, %p71;
	add.s32 	%r20, %r19, %r89;
	setp.eq.s32 	%p72, %r20, 3;
	@%p72 bra 	$L__BB0_27;
	ld.global.u8 	%rs33, [%rd5+1];
	setp.ne.s16 	%p73, %rs33, 88;
	setp.ne.s32 	%p74, %r20, 2;
	or.pred  	%p75, %p73, %p74;
	@%p75 bra 	$L__BB0_28;
$L__BB0_27:
	cvt.s64.s32 	%rd36, %r1;
	add.s64 	%rd37, %rd1, %rd36;
	mov.b16 	%rs35, 88;
	st.global.u8 	[%rd37], %rs35;
	bra.uni 	$L__BB0_29;
$L__BB0_28:
	cvt.s64.s32 	%rd34, %r1;
	add.s64 	%rd35, %rd1, %rd34;
	mov.b16 	%rs34, 45;
	st.global.u8 	[%rd35], %rs34;
$L__BB0_29:
	ret;

}


// ===== COMPILED SASS (sm_100) =====

	.target	sm_100

	.elftype	@"ET_EXEC"


//--------------------- .note.nv.tkinfo           --------------------------
	.section	.note.nv.tkinfo,"",@"SHT_NOTE"
	.sectionflags	@"SHF_NOTE_NV_TKINFO"
	.tkinfo
        /*0018*/ 	.word	0x00000002
        /*0030*/ 	.string	""
        /*0030*/ 	.string	"ptxas"
        /*0030*/ 	.string	"Cuda compilation tools, release 13.0, V13.0.88"
        /*0030*/ 	.string	"Build cuda_13.0.r13.0/compiler.36424714_0"
        /*0030*/ 	.string	"-arch sm_100 -m 64 "



//--------------------- .note.nv.cuinfo           --------------------------
	.section	.note.nv.cuinfo,"",@"SHT_NOTE"
	.sectionflags	@"SHF_NOTE_NV_CUINFO"
        /*0018*/ 	.short	0x0002
        /*001a*/ 	.short	0x0064
        /*001c*/ 	.short	0x0082
	.zero		2


//--------------------- .nv.info                  --------------------------
	.section	.nv.info,"",@"SHT_CUDA_INFO"
	.align	4


	//----- nvinfo : EIATTR_REGCOUNT
	.align		4
        /*0000*/ 	.byte	0x04, 0x2f
        /*0002*/ 	.short	(.L_1 - .L_0)
	.align		4
.L_0:
        /*0004*/ 	.word	index@(_Z13getNeighboursPcS_ii)
        /*0008*/ 	.word	0x00000020


	//----- nvinfo : EIATTR_FRAME_SIZE
	.align		4
.L_1:
        /*000c*/ 	.byte	0x04, 0x11
        /*000e*/ 	.short	(.L_3 - .L_2)
	.align		4
.L_2:
        /*0010*/ 	.word	index@(_Z13getNeighboursPcS_ii)
        /*0014*/ 	.word	0x00000000


	//----- nvinfo : EIATTR_MIN_STACK_SIZE
	.align		4
.L_3:
        /*0018*/ 	.byte	0x04, 0x12
        /*001a*/ 	.short	(.L_5 - .L_4)
	.align		4
.L_4:
        /*001c*/ 	.word	index@(_Z13getNeighboursPcS_ii)
        /*0020*/ 	.word	0x00000000
.L_5:


//--------------------- .nv.compat                --------------------------
	.section	.nv.compat,"",@"SHT_CUDA_COMPAT_INFO"
	.align	4
        /*0000*/ 	.byte	0x02, 0x09, 0x00, 0x00, 0x02, 0x02, 0x01, 0x00, 0x02, 0x05, 0x05, 0x00, 0x03, 0x07, 0x01, 0x01
        /*0010*/ 	.byte	0x02, 0x03, 0x00, 0x00, 0x02, 0x06, 0x01, 0x00, 0x04, 0x0b, 0x08, 0x00, 0x09, 0x00, 0x00, 0x00
        /*0020*/ 	.byte	0x00, 0x00, 0x00, 0x00


//--------------------- .nv.info._Z13getNeighboursPcS_ii --------------------------
	.section	.nv.info._Z13getNeighboursPcS_ii,"",@"SHT_CUDA_INFO"
	.sectionflags	@""
	.align	4


	//----- nvinfo : EIATTR_CUDA_API_VERSION
	.align		4
        /*0000*/ 	.byte	0x04, 0x37
        /*0002*/ 	.short	(.L_7 - .L_6)
.L_6:
        /*0004*/ 	.word	0x00000082


	//----- nvinfo : EIATTR_KPARAM_INFO
	.align		4
.L_7:
        /*0008*/ 	.byte	0x04, 0x17
        /*000a*/ 	.short	(.L_9 - .L_8)
.L_8:
        /*000c*/ 	.word	0x00000000
        /*0010*/ 	.short	0x0003
        /*0012*/ 	.short	0x0014
        /*0014*/ 	.byte	0x00, 0xf0, 0x11, 0x00


	//----- nvinfo : EIATTR_KPARAM_INFO
	.align		4
.L_9:
        /*0018*/ 	.byte	0x04, 0x17
        /*001a*/ 	.short	(.L_11 - .L_10)
.L_10:
        /*001c*/ 	.word	0x00000000
        /*0020*/ 	.short	0x0002
        /*0022*/ 	.short	0x0010
        /*0024*/ 	.byte	0x00, 0xf0, 0x11, 0x00


	//----- nvinfo : EIATTR_KPARAM_INFO
	.align		4
.L_11:
        /*0028*/ 	.byte	0x04, 0x17
        /*002a*/ 	.short	(.L_13 - .L_12)
.L_12:
        /*002c*/ 	.word	0x00000000
        /*0030*/ 	.short	0x0001
        /*0032*/ 	.short	0x0008
        /*0034*/ 	.byte	0x00, 0xf5, 0x21, 0x00


	//----- nvinfo : EIATTR_KPARAM_INFO
	.align		4
.L_13:
        /*0038*/ 	.byte	0x04, 0x17
        /*003a*/ 	.short	(.L_15 - .L_14)
.L_14:
        /*003c*/ 	.word	0x00000000
        /*0040*/ 	.short	0x0000
        /*0042*/ 	.short	0x0000
        /*0044*/ 	.byte	0x00, 0xf5, 0x21, 0x00


	//----- nvinfo : EIATTR_SPARSE_MMA_MASK
	.align		4
.L_15:
        /*0048*/ 	.byte	0x03, 0x50
        /*004a*/ 	.short	0x0000


	//----- nvinfo : EIATTR_MAXREG_COUNT
	.align		4
        /*004c*/ 	.byte	0x03, 0x1b
        /*004e*/ 	.short	0x00ff


	//----- nvinfo : EIATTR_MERCURY_ISA_VERSION
	.align		4
        /*0050*/ 	.byte	0x03, 0x5f
        /*0052*/ 	.short	0x0101


	//----- nvinfo : EIATTR_VRC_CTA_INIT_COUNT
	.align		4
        /*0054*/ 	.byte	0x02, 0x4a
	.zero		1
	.zero		1


	//----- nvinfo : EIATTR_EXIT_INSTR_OFFSETS
	.align		4
        /*0058*/ 	.byte	0x04, 0x1c
        /*005a*/ 	.short	(.L_17 - .L_16)


	//   ....[0]....
.L_16:
        /*005c*/ 	.word	0x00000080


	//   ....[1]....
        /*0060*/ 	.word	0x00000e20


	//   ....[2]....
        /*0064*/ 	.word	0x00000e80


	//----- nvinfo : EIATTR_CRS_STACK_SIZE
	.align		4
.L_17:
        /*0068*/ 	.byte	0x04, 0x1e
        /*006a*/ 	.short	(.L_19 - .L_18)
.L_18:
        /*006c*/ 	.word	0x00000000


	//----- nvinfo : EIATTR_CBANK_PARAM_SIZE
	.align		4
.L_19:
        /*0070*/ 	.byte	0x03, 0x19
        /*0072*/ 	.short	0x0018


	//----- nvinfo : EIATTR_PARAM_CBANK
	.align		4
        /*0074*/ 	.byte	0x04, 0x0a
        /*0076*/ 	.short	(.L_21 - .L_20)
	.align		4
.L_20:
        /*0078*/ 	.word	index@(.nv.constant0._Z13getNeighboursPcS_ii)
        /*007c*/ 	.short	0x0380
        /*007e*/ 	.short	0x0018


	//----- nvinfo : EIATTR_SW_WAR
	.align		4
.L_21:
        /*0080*/ 	.byte	0x04, 0x36
        /*0082*/ 	.short	(.L_23 - .L_22)
.L_22:
        /*0084*/ 	.word	0x00000008
.L_23:


//--------------------- .nv.callgraph             --------------------------
	.section	.nv.callgraph,"",@"SHT_CUDA_CALLGRAPH"
	.align	4
	.sectionentsize	8
	.align		4
        /*0000*/ 	.word	0x00000000
	.align		4
        /*0004*/ 	.word	0xffffffff
	.align		4
        /*0008*/ 	.word	0x00000000
	.align		4
        /*000c*/ 	.word	0xfffffffe
	.align		4
        /*0010*/ 	.word	0x00000000
	.align		4
        /*0014*/ 	.word	0xfffffffd
	.align		4
        /*0018*/ 	.word	0x00000000
	.align		4
        /*001c*/ 	.word	0xfffffffc


//--------------------- .text._Z13getNeighboursPcS_ii --------------------------
	.section	.text._Z13getNeighboursPcS_ii,"ax",@progbits
	.align	128
        .global         _Z13getNeighboursPcS_ii
        .type           _Z13getNeighboursPcS_ii,@function
        .size           _Z13getNeighboursPcS_ii,(.L_x_4 - _Z13getNeighboursPcS_ii)
        .other          _Z13getNeighboursPcS_ii,@"STO_CUDA_ENTRY STV_DEFAULT"
_Z13getNeighboursPcS_ii:
.text._Z13getNeighboursPcS_ii:
[----:B------:R-:W-:Y:S01]  /*0000*/  LDC R1, c[0x0][0x37c] ;  /* 0x0000df00ff017b82 */ /* 0x000fe20000000800 */
[----:B------:R-:W0:Y:S07]  /*0010*/  S2R R0, SR_TID.X ;  /* 0x0000000000007919 */ /* 0x000e2e0000002100 */
[----:B------:R-:W0:Y:S08]  /*0020*/  S2UR UR4, SR_CTAID.X ;  /* 0x00000000000479c3 */ /* 0x000e300000002500 */
[----:B------:R-:W0:Y:S08]  /*0030*/  LDC R23, c[0x0][0x360] ;  /* 0x0000d800ff177b82 */ /* 0x000e300000000800 */
[----:B------:R-:W1:Y:S01]  /*0040*/  LDC.64 R2, c[0x0][0x390] ;  /* 0x0000e400ff027b82 */ /* 0x000e620000000a00 */
[----:B0-----:R-:W-:-:S02]  /*0050*/  IMAD R23, R23, UR4, R0 ;  /* 0x0000000417177c24 */ /* 0x001fc4000f8e0200 */
[----:B-1----:R-:W-:-:S05]  /*0060*/  IMAD R0, R3, R2, RZ ;  /* 0x0000000203007224 */ /* 0x002fca00078e02ff */
[----:B------:R-:W-:-:S13]  /*0070*/  ISETP.GE.AND P0, PT, R23, R0, PT ;  /* 0x000000001700720c */ /* 0x000fda0003f06270 */
[----:B------:R-:W-:Y:S05]  /*0080*/  @P0 EXIT ;  /* 0x000000000000094d */ /* 0x000fea0003800000 */
[----:B------:R-:W-:Y:S01]  /*0090*/  IABS R7, R2 ;  /* 0x0000000200077213 */ /* 0x000fe20000000000 */
[----:B------:R-:W0:Y:S03]  /*00a0*/  LDCU.64 UR6, c[0x0][0x380] ;  /* 0x00007000ff0677ac */ /* 0x000e260008000a00 */
[----:B------:R-:W1:Y:S01]  /*00b0*/  I2F.RP R0, R7 ;  /* 0x0000000700007306 */ /* 0x000e620000209400 */
[----:B------:R-:W2:Y:S07]  /*00c0*/  LDCU.64 UR4, c[0x0][0x358] ;  /* 0x00006b00ff0477ac */ /* 0x000eae0008000a00 */
[----:B-1----:R-:W1:Y:S02]  /*00d0*/  MUFU.RCP R0, R0 ;  /* 0x0000000000007308 */ /* 0x002e640000001000 */
[----:B-1----:R-:W-:-:S06]  /*00e0*/  VIADD R4, R0, 0xffffffe ;  /* 0x0ffffffe00047836 */ /* 0x002fcc0000000000 */
[----:B------:R1:W3:Y:S02]  /*00f0*/  F2I.FTZ.U32.TRUNC.NTZ R5, R4 ;  /* 0x0000000400057305 */ /* 0x0002e4000021f000 */
[----:B-1----:R-:W-:Y:S02]  /*0100*/  IMAD.MOV.U32 R4, RZ, RZ, RZ ;  /* 0x000000ffff047224 */ /* 0x002fe400078e00ff */
[----:B---3--:R-:W-:-:S04]  /*0110*/  IMAD.MOV R6, RZ, RZ, -R5 ;  /* 0x000000ffff067224 */ /* 0x008fc800078e0a05 */
[----:B------:R-:W-:Y:S01]  /*0120*/  IMAD R9, R6, R7, RZ ;  /* 0x0000000706097224 */ /* 0x000fe200078e02ff */
[----:B------:R-:W-:-:S03]  /*0130*/  IABS R6, R23 ;  /* 0x0000001700067213 */ /* 0x000fc60000000000 */
[----:B------:R-:W-:-:S06]  /*0140*/  IMAD.HI.U32 R5, R5, R9, R4 ;  /* 0x0000000905057227 */ /* 0x000fcc00078e0004 */
[----:B------:R-:W-:-:S04]  /*0150*/  IMAD.HI.U32 R10, R5, R6, RZ ;  /* 0x00000006050a7227 */ /* 0x000fc800078e00ff */
[----:B------:R-:W-:-:S04]  /*0160*/  IMAD.MOV R0, RZ, RZ, -R10 ;  /* 0x000000ffff007224 */ /* 0x000fc800078e0a0a */
[----:B------:R-:W-:-:S05]  /*0170*/  IMAD R0, R7, R0, R6 ;  /* 0x0000000007007224 */ /* 0x000fca00078e0206 */
[----:B------:R-:W-:-:S13]  /*0180*/  ISETP.GT.U32.AND P1, PT, R7, R0, PT ;  /* 0x000000000700720c */ /* 0x000fda0003f24070 */
[----:B------:R-:W-:Y:S02]  /*0190*/  @!P1 IMAD.IADD R0, R0, 0x1, -R7 ;  /* 0x0000000100009824 */ /* 0x000fe400078e0a07 */
[----:B------:R-:W-:Y:S01]  /*01a0*/  @!P1 VIADD R10, R10, 0x1 ;  /* 0x000000010a0a9836 */ /* 0x000fe20000000000 */
[----:B------:R-:W-:Y:S02]  /*01b0*/  ISETP.NE.AND P1, PT, R2, RZ, PT ;  /* 0x000000ff0200720c */ /* 0x000fe40003f25270 */
[----:B------:R-:W-:Y:S02]  /*01c0*/  ISETP.GE.U32.AND P0, PT, R0, R7, PT ;  /* 0x000000070000720c */ /* 0x000fe40003f06070 */
[----:B------:R-:W-:-:S04]  /*01d0*/  LOP3.LUT R0, R23, R2, RZ, 0x3c, !PT ;  /* 0x0000000217007212 */ /* 0x000fc800078e3cff */
[----:B------:R-:W-:-:S07]  /*01e0*/  ISETP.GE.AND P2, PT, R0, RZ, PT ;  /* 0x000000ff0000720c */ /* 0x000fce0003f46270 */
[----:B------:R-:W-:-:S06]  /*01f0*/  @P0 VIADD R10, R10, 0x1 ;  /* 0x000000010a0a0836 */ /* 0x000fcc0000000000 */
[----:B------:R-:W-:Y:S01]  /*0200*/  @!P2 IMAD.MOV R10, RZ, RZ, -R10 ;  /* 0x000000ffff0aa224 */ /* 0x000fe200078e0a0a */
[----:B------:R-:W-:-:S04]  /*0210*/  @!P1 LOP3.LUT R10, RZ, R2, RZ, 0x33, !PT ;  /* 0x00000002ff0a9212 */ /* 0x000fc800078e33ff */
[C---:B------:R-:W-:Y:S01]  /*0220*/  ISETP.GT.AND P0, PT, R10.reuse, R3, PT ;  /* 0x000000030a00720c */ /* 0x040fe20003f04270 */
[----:B------:R-:W-:Y:S02]  /*0230*/  IMAD.MOV R25, RZ, RZ, -R10 ;  /* 0x000000ffff197224 */ /* 0x000fe400078e0a0a */
[----:B------:R-:W-:Y:S02]  /*0240*/  VIADD R8, R10, 0xffffffff ;  /* 0xffffffff0a087836 */ /* 0x000fe40000000000 */
[----:B------:R-:W-:Y:S02]  /*0250*/  IMAD R25, R2, R25, R23 ;  /* 0x0000001902197224 */ /* 0x000fe400078e0217 */
[-C--:B------:R-:W-:Y:S02]  /*0260*/  IMAD R24, R10, R2.reuse, -R2 ;  /* 0x000000020a187224 */ /* 0x080fe400078e0a02 */
[C---:B------:R-:W-:Y:S01]  /*0270*/  VIADD R11, R25.reuse, 0xffffffff ;  /* 0xffffffff190b7836 */ /* 0x040fe20000000000 */
[----:B------:R-:W-:-:S02]  /*0280*/  ISETP.GT.OR P0, PT, R25, R2, P0 ;  /* 0x000000021900720c */ /* 0x000fc40000704670 */
[--C-:B------:R-:W-:Y:S02]  /*0290*/  SHF.R.S32.HI R5, RZ, 0x1f, R24.reuse ;  /* 0x0000001fff057819 */ /* 0x100fe40000011418 */
[----:B------:R-:W-:Y:S02]  /*02a0*/  LOP3.LUT R0, R11, R8, RZ, 0xfc, !PT ;  /* 0x000000080b007212 */ /* 0x000fe400078efcff */
[----:B------:R-:W-:Y:S02]  /*02b0*/  SHF.R.S32.HI R22, RZ, 0x1f, R25 ;  /* 0x0000001fff167819 */ /* 0x000fe40000011419 */
[----:B------:R-:W-:Y:S02]  /*02c0*/  ISETP.LT.OR P2, PT, R0, RZ, P0 ;  /* 0x000000ff0000720c */ /* 0x000fe40000741670 */
[----:B0-----:R-:W-:-:S04]  /*02d0*/  IADD3 R4, P0, P1, R25, UR6, R24 ;  /* 0x0000000619047c10 */ /* 0x001fc8000f91e018 */
[----:B------:R-:W-:-:S07]  /*02e0*/  IADD3.X R5, PT, PT, R22, UR7, R5, P0, P1 ;  /* 0x0000000716057c10 */ /* 0x000fce00087e2405 */
[----:B--2---:R-:W2:Y:S01]  /*02f0*/  @!P2 LDG.E.U8 R0, desc[UR4][R4.64+-0x1] ;  /* 0xffffff040400a981 */ /* 0x004ea2000c1e1100 */
[----:B------:R-:W-:Y:S01]  /*0300*/  VIADD R15, R3, 0xffffffff ;  /* 0xffffffff030f7836 */ /* 0x000fe20000000000 */
[----:B------:R-:W-:Y:S01]  /*0310*/  ISETP.NE.AND P0, PT, R10, RZ, PT ;  /* 0x000000ff0a00720c */ /* 0x000fe20003f05270 */
[C---:B------:R-:W-:Y:S01]  /*0320*/  VIADD R13, R25.reuse, 0x1 ;  /* 0x00000001190d7836 */ /* 0x040fe20000000000 */
[-C--:B------:R-:W-:Y:S01]  /*0330*/  LOP3.LUT R6, R25, R8.reuse, RZ, 0xfc, !PT ;  /* 0x0000000819067212 */ /* 0x080fe200078efcff */
[----:B------:R-:W-:Y:S01]  /*0340*/  VIADD R16, R2, 0xffffffff ;  /* 0xffffffff02107836 */ /* 0x000fe20000000000 */
[----:B------:R-:W-:Y:S01]  /*0350*/  SEL R17, R15, R8, !P0 ;  /* 0x000000080f117207 */ /* 0x000fe20004000000 */
[----:B------:R-:W-:Y:S01]  /*0360*/  VIADD R18, R10, 0x1 ;  /* 0x000000010a127836 */ /* 0x000fe20000000000 */
[----:B------:R-:W-:Y:S02]  /*0370*/  ISETP.GT.AND P0, PT, R6, -0x1, PT ;  /* 0xffffffff0600780c */ /* 0x000fe40003f04270 */
[----:B------:R-:W-:-:S02]  /*0380*/  @P2 ISETP.NE.AND P3, PT, R25, RZ, PT ;  /* 0x000000ff1900220c */ /* 0x000fc40003f65270 */
[----:B------:R-:W-:Y:S02]  /*0390*/  ISETP.NE.AND P1, PT, R8, R3, PT ;  /* 0x000000030800720c */ /* 0x000fe40003f25270 */
[----:B------:R-:W-:Y:S02]  /*03a0*/  ISETP.LT.AND P0, PT, R25, R2, P0 ;  /* 0x000000021900720c */ /* 0x000fe40000701270 */
[----:B------:R-:W-:Y:S02]  /*03b0*/  LOP3.LUT R7, R13, R8, RZ, 0xfc, !PT ;  /* 0x000000080d077212 */ /* 0x000fe400078efcff */
[----:B------:R-:W-:Y:S02]  /*03c0*/  @P2 ISETP.NE.AND P4, PT, R11, R2, PT ;  /* 0x000000020b00220c */ /* 0x000fe40003f85270 */
[----:B------:R-:W-:Y:S02]  /*03d0*/  @P2 SEL R6, R16, R11, !P3 ;  /* 0x0000000b10062207 */ /* 0x000fe40005800000 */
[----:B------:R-:W-:-:S02]  /*03e0*/  SEL R17, R17, RZ, P1 ;  /* 0x000000ff11117207 */ /* 0x000fc40000800000 */
[-C--:B------:R-:W-:Y:S02]  /*03f0*/  ISETP.LE.AND P6, PT, R10, R3.reuse, P0 ;  /* 0x000000030a00720c */ /* 0x080fe400007c3270 */
[----:B------:R-:W-:Y:S02]  /*0400*/  ISETP.GT.AND P1, PT, R7, -0x1, PT ;  /* 0xffffffff0700780c */ /* 0x000fe40003f24270 */
[----:B------:R-:W-:Y:S02]  /*0410*/  @P2 SEL R6, R6, RZ, P4 ;  /* 0x000000ff06062207 */ /* 0x000fe40002000000 */
[----:B------:R-:W-:Y:S02]  /*0420*/  ISETP.GE.AND P0, PT, R18, R3, PT ;  /* 0x000000031200720c */ /* 0x000fe40003f06270 */
[-C--:B------:R-:W-:Y:S01]  /*0430*/  ISETP.LT.AND P1, PT, R13, R2.reuse, P1 ;  /* 0x000000020d00720c */ /* 0x080fe20000f21270 */
[-C--:B------:R-:W-:Y:S01]  /*0440*/  @P2 IMAD R6, R17, R2.reuse, R6 ;  /* 0x0000000211062224 */ /* 0x080fe200078e0206 */
[----:B------:R-:W-:-:S02]  /*0450*/  ISETP.LT.AND P3, PT, R25, R2, !P0 ;  /* 0x000000021900720c */ /* 0x000fc40004761270 */
[----:B------:R-:W-:Y:S02]  /*0460*/  LOP3.LUT R7, R25, R18, RZ, 0xfc, !PT ;  /* 0x0000001219077212 */ /* 0x000fe400078efcff */
[----:B------:R-:W-:Y:S02]  /*0470*/  ISETP.LE.AND P5, PT, R10, R3, P1 ;  /* 0x000000030a00720c */ /* 0x000fe40000fa3270 */
[C---:B------:R-:W-:Y:S02]  /*0480*/  @P2 IADD3 R8, P4, PT, R6.reuse, UR6, RZ ;  /* 0x0000000606082c10 */ /* 0x040fe4000ff9e0ff */
[----:B------:R-:W-:Y:S02]  /*0490*/  ISETP.GT.AND P1, PT, R7, -0x1, P3 ;  /* 0xffffffff0700780c */ /* 0x000fe40001f24270 */
[----:B------:R-:W-:Y:S01]  /*04a0*/  @!P6 ISETP.NE.AND P3, PT, R25, -0x1, PT ;  /* 0xffffffff1900e80c */ /* 0x000fe20003f65270 */
[----:B------:R-:W-:Y:S01]  /*04b0*/  @P6 IMAD.IADD R7, R23, 0x1, -R2 ;  /* 0x0000000117076824 */ /* 0x000fe200078e0a02 */
[----:B------:R-:W-:-:S02]  /*04c0*/  @P2 LEA.HI.X.SX32 R9, R6, UR7, 0x1, P4 ;  /* 0x0000000706092c11 */ /* 0x000fc4000a0f0eff */
[----:B------:R-:W-:Y:S02]  /*04d0*/  @!P6 ISETP.NE.AND P4, PT, R25, R2, PT ;  /* 0x000000021900e20c */ /* 0x000fe40003f85270 */
[----:B------:R-:W-:Y:S02]  /*04e0*/  @!P6 SEL R14, R16, R25, !P3 ;  /* 0x00000019100ee207 */ /* 0x000fe40005800000 */
[----:B------:R-:W-:Y:S02]  /*04f0*/  @P6 IADD3 R6, P3, PT, R7, UR6, RZ ;  /* 0x0000000607066c10 */ /* 0x000fe4000ff7e0ff */
[----:B------:R-:W-:Y:S02]  /*0500*/  @!P6 SEL R14, R14, RZ, P4 ;  /* 0x000000ff0e0ee207 */ /* 0x000fe40002000000 */
[----:B------:R-:W-:Y:S02]  /*0510*/  @!P5 ISETP.NE.AND P4, PT, R13, -0x1, PT ;  /* 0xffffffff0d00d80c */ /* 0x000fe40003f85270 */
[----:B------:R-:W-:-:S02]  /*0520*/  LOP3.LUT R12, R11, R10, RZ, 0xfc, !PT ;  /* 0x0000000a0b0c7212 */ /* 0x000fc400078efcff */
[----:B------:R-:W-:Y:S02]  /*0530*/  @P6 LEA.HI.X.SX32 R7, R7, UR7, 0x1, P3 ;  /* 0x0000000707076c11 */ /* 0x000fe400098f0eff */
[C---:B------:R-:W-:Y:S02]  /*0540*/  ISETP.NE.AND P3, PT, R10.reuse, R3, PT ;  /* 0x000000030a00720c */ /* 0x040fe40003f65270 */
[----:B------:R-:W-:Y:S02]  /*0550*/  ISETP.LT.AND P0, PT, R13, R2, !P0 ;  /* 0x000000020d00720c */ /* 0x000fe40004701270 */
[----:B------:R-:W-:Y:S02]  /*0560*/  LOP3.LUT R26, R11, R18, RZ, 0xfc, !PT ;  /* 0x000000120b1a7212 */ /* 0x000fe400078efcff */
[----:B------:R-:W-:Y:S01]  /*0570*/  P2R R20, PR, RZ, 0x40 ;  /* 0x00000040ff147803 */ /* 0x000fe20000000000 */
[----:B------:R0:W2:Y:S01]  /*0580*/  @P2 LDG.E.U8 R0, desc[UR4][R8.64] ;  /* 0x0000000408002981 */ /* 0x0000a2000c1e1100 */
[----:B------:R-:W-:-:S04]  /*0590*/  ISETP.NE.AND P2, PT, R10, -0x1, PT ;  /* 0xffffffff0a00780c */ /* 0x000fc80003f45270 */
[----:B------:R-:W-:Y:S02]  /*05a0*/  SEL R21, R15, R10, !P2 ;  /* 0x0000000a0f157207 */ /* 0x000fe40005000000 */
[----:B------:R-:W-:Y:S02]  /*05b0*/  ISETP.NE.AND P2, PT, R18, -0x1, PT ;  /* 0xffffffff1200780c */ /* 0x000fe40003f45270 */
[----:B------:R-:W-:Y:S02]  /*05c0*/  SEL R21, R21, RZ, P3 ;  /* 0x000000ff15157207 */ /* 0x000fe40001800000 */
[----:B0-----:R-:W-:Y:S02]  /*05d0*/  @!P5 SEL R8, R16, R13, !P4 ;  /* 0x0000000d1008d207 */ /* 0x001fe40006000000 */
[----:B------:R-:W-:Y:S02]  /*05e0*/  ISETP.GT.AND P4, PT, R12, -0x1, PT ;  /* 0xffffffff0c00780c */ /* 0x000fe40003f84270 */
[----:B------:R-:W-:-:S02]  /*05f0*/  ISETP.GE.AND P3, PT, R10, R3, PT ;  /* 0x000000030a00720c */ /* 0x000fc40003f66270 */
[----:B------:R-:W-:Y:S02]  /*0600*/  ISETP.LE.AND P4, PT, R25, R2, P4 ;  /* 0x000000021900720c */ /* 0x000fe40002783270 */
[----:B------:R-:W-:Y:S02]  /*0610*/  SEL R19, R15, R18, !P2 ;  /* 0x000000120f137207 */ /* 0x000fe40005000000 */
[-C--:B------:R-:W-:Y:S02]  /*0620*/  ISETP.NE.AND P2, PT, R18, R3.reuse, PT ;  /* 0x000000031200720c */ /* 0x080fe40003f45270 */
[----:B------:R-:W-:Y:S02]  /*0630*/  ISETP.LT.AND P4, PT, R10, R3, P4 ;  /* 0x000000030a00720c */ /* 0x000fe40002781270 */
[C---:B------:R-:W-:Y:S02]  /*0640*/  ISETP.LT.AND P3, PT, R13.reuse, R2, !P3 ;  /* 0x000000020d00720c */ /* 0x040fe40005f61270 */
[----:B------:R-:W-:-:S02]  /*0650*/  LOP3.LUT R10, R13, R10, RZ, 0xfc, !PT ;  /* 0x0000000a0d0a7212 */ /* 0x000fc400078efcff */
[----:B------:R-:W-:Y:S02]  /*0660*/  SEL R19, R19, RZ, P2 ;  /* 0x000000ff13137207 */ /* 0x000fe40001000000 */
[C---:B------:R-:W-:Y:S02]  /*0670*/  @!P1 ISETP.NE.AND P2, PT, R25.reuse, -0x1, PT ;  /* 0xffffffff1900980c */ /* 0x040fe40003f45270 */
[----:B------:R-:W-:Y:S02]  /*0680*/  ISETP.GT.AND P3, PT, R10, -0x1, P3 ;  /* 0xffffffff0a00780c */ /* 0x000fe40001f64270 */
[----:B------:R-:W-:Y:S02]  /*0690*/  @!P1 SEL R9, R16, R25, !P2 ;  /* 0x0000001910099207 */ /* 0x000fe40005000000 */
[----:B------:R-:W-:Y:S02]  /*06a0*/  @!P1 ISETP.NE.AND P2, PT, R25, R2, PT ;  /* 0x000000021900920c */ /* 0x000fe40003f45270 */
[----:B------:R-:W-:-:S02]  /*06b0*/  LOP3.LUT R10, R13, R18, RZ, 0xfc, !PT ;  /* 0x000000120d0a7212 */ /* 0x000fc400078efcff */
[----:B------:R-:W-:Y:S02]  /*06c0*/  @!P1 SEL R9, R9, RZ, P2 ;  /* 0x000000ff09099207 */ /* 0x000fe40001000000 */
[----:B------:R-:W-:Y:S02]  /*06d0*/  @!P4 ISETP.NE.AND P2, PT, R25, RZ, PT ;  /* 0x000000ff1900c20c */ /* 0x000fe40003f45270 */
[----:B------:R-:W-:Y:S01]  /*06e0*/  ISETP.GT.AND P0, PT, R10, -0x1, P0 ;  /* 0xffffffff0a00780c */ /* 0x000fe20000704270 */
[----:B------:R-:W-:Y:S01]  /*06f0*/  @!P1 IMAD R9, R19, R2, R9 ;  /* 0x0000000213099224 */ /* 0x000fe200078e0209 */
[----:B------:R-:W-:Y:S02]  /*0700*/  @!P4 SEL R15, R16, R11, !P2 ;  /* 0x0000000b100fc207 */ /* 0x000fe40005000000 */
[----:B------:R-:W-:-:S04]  /*0710*/  @!P3 ISETP.NE.AND P2, PT, R13, -0x1, PT ;  /* 0xffffffff0d00b80c */ /* 0x000fc80003f45270 */
[----:B------:R-:W-:Y:S02]  /*0720*/  @!P3 SEL R10, R16, R13, !P2 ;  /* 0x0000000d100ab207 */ /* 0x000fe40005000000 */
[----:B------:R-:W-:-:S04]  /*0730*/  @!P3 ISETP.NE.AND P2, PT, R13, R2, PT ;  /* 0x000000020d00b20c */ /* 0x000fc80003f45270 */
[----:B------:R-:W-:Y:S02]  /*0740*/  @!P3 SEL R10, R10, RZ, P2 ;  /* 0x000000ff0a0ab207 */ /* 0x000fe40001000000 */
[----:B------:R-:W-:-:S04]  /*0750*/  @!P0 ISETP.NE.AND P2, PT, R13, -0x1, PT ;  /* 0xffffffff0d00880c */ /* 0x000fc80003f45270 */
[----:B------:R-:W-:Y:S02]  /*0760*/  @!P0 SEL R12, R16, R13, !P2 ;  /* 0x0000000d100c8207 */ /* 0x000fe40005000000 */
[----:B------:R-:W-:-:S04]  /*0770*/  @!P0 ISETP.NE.AND P2, PT, R13, R2, PT ;  /* 0x000000020d00820c */ /* 0x000fc80003f45270 */
[----:B------:R-:W-:Y:S02]  /*0780*/  @!P0 SEL R12, R12, RZ, P2 ;  /* 0x000000ff0c0c8207 */ /* 0x000fe40001000000 */
[----:B------:R-:W-:Y:S02]  /*0790*/  ISETP.GT.AND P2, PT, R26, -0x1, PT ;  /* 0xffffffff1a00780c */ /* 0x000fe40003f44270 */
[----:B------:R-:W-:Y:S02]  /*07a0*/  P2R R26, PR, RZ, 0x2 ;  /* 0x00000002ff1a7803 */ /* 0x000fe40000000000 */
[----:B------:R-:W-:-:S04]  /*07b0*/  ISETP.LE.AND P2, PT, R25, R2, P2 ;  /* 0x000000021900720c */ /* 0x000fc80001743270 */
[----:B------:R-:W-:-:S13]  /*07c0*/  ISETP.LT.AND P2, PT, R18, R3, P2 ;  /* 0x000000031200720c */ /* 0x000fda0001741270 */
[----:B------:R-:W-:-:S04]  /*07d0*/  @!P2 ISETP.NE.AND P6, PT, R25, RZ, PT ;  /* 0x000000ff1900a20c */ /* 0x000fc80003fc5270 */
[----:B------:R-:W-:Y:S02]  /*07e0*/  @!P2 SEL R18, R16, R11, !P6 ;  /* 0x0000000b1012a207 */ /* 0x000fe40007000000 */
[-C--:B------:R-:W-:Y:S01]  /*07f0*/  @!P5 ISETP.NE.AND P6, PT, R13, R2.reuse, PT ;  /* 0x000000020d00d20c */ /* 0x080fe20003fc5270 */
[----:B------:R-:W-:-:S03]  /*0800*/  @!P0 IMAD R13, R19, R2, R12 ;  /* 0x00000002130d8224 */ /* 0x000fc600078e020c */
[----:B------:R-:W-:Y:S02]  /*0810*/  @!P5 SEL R16, R8, RZ, P6 ;  /* 0x000000ff0810d207 */ /* 0x000fe40003000000 */
[----:B------:R-:W-:-:S04]  /*0820*/  @!P1 IADD3 R8, P6, PT, R9, UR6, RZ ;  /* 0x0000000609089c10 */ /* 0x000fc8000ffde0ff */
[----:B------:R-:W-:Y:S02]  /*0830*/  @!P1 LEA.HI.X.SX32 R9, R9, UR7, 0x1, P6 ;  /* 0x0000000709099c11 */ /* 0x000fe4000b0f0eff */
[-C--:B------:R-:W-:Y:S02]  /*0840*/  @!P4 ISETP.NE.AND P1, PT, R11, R2.reuse, PT ;  /* 0x000000020b00c20c */ /* 0x080fe40003f25270 */
[----:B------:R-:W-:Y:S02]  /*0850*/  ISETP.NE.AND P6, PT, R20, RZ, PT ;  /* 0x000000ff1400720c */ /* 0x000fe40003fc5270 */
[----:B------:R-:W-:Y:S02]  /*0860*/  @!P4 SEL R3, R15, RZ, P1 ;  /* 0x000000ff0f03c207 */ /* 0x000fe40000800000 */
[-C--:B------:R-:W-:Y:S01]  /*0870*/  @!P2 ISETP.NE.AND P1, PT, R11, R2.reuse, PT ;  /* 0x000000020b00a20c */ /* 0x080fe20003f25270 */
[CC--:B------:R-:W-:Y:S02]  /*0880*/  @!P3 IMAD R11, R21.reuse, R2.reuse, R10 ;  /* 0x00000002150bb224 */ /* 0x0c0fe400078e020a */
[----:B------:R-:W-:Y:S01]  /*0890*/  @!P4 IMAD R3, R21, R2, R3 ;  /* 0x000000021503c224 */ /* 0x000fe200078e0203 */
[----:B------:R-:W-:-:S02]  /*08a0*/  @!P2 SEL R18, R18, RZ, P1 ;  /* 0x000000ff1212a207 */ /* 0x000fc40000800000 */
[----:B------:R-:W-:-:S03]  /*08b0*/  @!P3 IADD3 R10, P1, PT, R11, UR6, RZ ;  /* 0x000000060b0abc10 */ /* 0x000fc6000ff3e0ff */
[-C--:B------:R-:W-:Y:S01]  /*08c0*/  @!P6 IMAD R15, R17, R2.reuse, R14 ;  /* 0x00000002110fe224 */ /* 0x080fe200078e020e */
[----:B------:R-:W-:Y:S01]  /*08d0*/  @!P3 LEA.HI.X.SX32 R11, R11, UR7, 0x1, P1 ;  /* 0x000000070b0bbc11 */ /* 0x000fe200088f0eff */
[-C--:B------:R-:W-:Y:S01]  /*08e0*/  @!P5 IMAD R17, R17, R2.reuse, R16 ;  /* 0x000000021111d224 */ /* 0x080fe200078e0210 */
[----:B------:R-:W-:Y:S01]  /*08f0*/  @!P0 IADD3 R12, P1, PT, R13, UR6, RZ ;  /* 0x000000060d0c8c10 */ /* 0x000fe2000ff3e0ff */
[----:B------:R-:W-:Y:S02]  /*0900*/  @!P2 IMAD R19, R19, R2, R18 ;  /* 0x000000021313a224 */ /* 0x000fe400078e0212 */
[----:B------:R0:W3:Y:S01]  /*0910*/  @!P3 LDG.E.U8 R10, desc[UR4][R10.64] ;  /* 0x000000040a0ab981 */ /* 0x0000e2000c1e1100 */
[----:B------:R-:W-:Y:S02]  /*0920*/  @!P0 LEA.HI.X.SX32 R13, R13, UR7, 0x1, P1 ;  /* 0x000000070d0d8c11 */ /* 0x000fe400088f0eff */
[----:B------:R-:W-:-:S03]  /*0930*/  @!P6 IADD3 R14, P1, PT, R15, UR6, RZ ;  /* 0x000000060f0eec10 */ /* 0x000fc6000ff3e0ff */
[----:B------:R-:W4:Y:S01]  /*0940*/  @!P0 LDG.E.U8 R12, desc[UR4][R12.64] ;  /* 0x000000040c0c8981 */ /* 0x000f22000c1e1100 */
[----:B------:R-:W-:Y:S02]  /*0950*/  @!P6 LEA.HI.X.SX32 R15, R15, UR7, 0x1, P1 ;  /* 0x000000070f0fec11 */ /* 0x000fe400088f0eff */
[----:B------:R-:W-:-:S04]  /*0960*/  @!P5 IADD3 R16, P1, PT, R17, UR6, RZ ;  /* 0x000000061110dc10 */ /* 0x000fc8000ff3e0ff */
[----:B------:R-:W-:Y:S02]  /*0970*/  @!P5 LEA.HI.X.SX32 R17, R17, UR7, 0x1, P1 ;  /* 0x000000071111dc11 */ /* 0x000fe400088f0eff */
[----:B------:R-:W-:-:S04]  /*0980*/  @!P2 IADD3 R18, P1, PT, R19, UR6, RZ ;  /* 0x000000061312ac10 */ /* 0x000fc8000ff3e0ff */
[----:B------:R-:W-:Y:S02]  /*0990*/  @!P2 LEA.HI.X.SX32 R19, R19, UR7, 0x1, P1 ;  /* 0x000000071313ac11 */ /* 0x000fe400088f0eff */
[----:B------:R-:W-:-:S03]  /*09a0*/  @!P4 IADD3 R20, P1, PT, R3, UR6, RZ ;  /* 0x000000060314cc10 */ /* 0x000fc6000ff3e0ff */
[----:B------:R-:W5:Y:S01]  /*09b0*/  @!P2 LDG.E.U8 R18, desc[UR4][R18.64] ;  /* 0x000000041212a981 */ /* 0x000f62000c1e1100 */
[----:B------:R-:W-:Y:S02]  /*09c0*/  @!P4 LEA.HI.X.SX32 R21, R3, UR7, 0x1, P1 ;  /* 0x000000070315cc11 */ /* 0x000fe400088f0eff */
[----:B------:R-:W-:Y:S01]  /*09d0*/  ISETP.NE.AND P1, PT, R26, RZ, PT ;  /* 0x000000ff1a00720c */ /* 0x000fe20003f25270 */
[----:B------:R1:W3:Y:S04]  /*09e0*/  @!P6 LDG.E.U8 R3, desc[UR4][R14.64] ;  /* 0x000000040e03e981 */ /* 0x0002e8000c1e1100 */
[----:B------:R-:W4:Y:S04]  /*09f0*/  @!P5 LDG.E.U8 R26, desc[UR4][R16.64] ;  /* 0x00000004101ad981 */ /* 0x000f28000c1e1100 */
[----:B------:R-:W5:Y:S04]  /*0a00*/  @!P4 LDG.E.U8 R27, desc[UR4][R20.64] ;  /* 0x00000004141bc981 */ /* 0x000f68000c1e1100 */
[----:B------:R-:W5:Y:S01]  /*0a10*/  @!P1 LDG.E.U8 R8, desc[UR4][R8.64] ;  /* 0x0000000408089981 */ /* 0x000f62000c1e1100 */
[----:B------:R-:W-:-:S02]  /*0a20*/  VIADD R29, R23, 0xffffffff ;  /* 0xffffffff171d7836 */ /* 0x000fc40000000000 */
[----:B------:R-:W-:-:S05]  /*0a30*/  IMAD R2, R2, 0x2, R24 ;  /* 0x0000000202027824 */ /* 0x000fca00078e0218 */
[----:B0-----:R-:W-:Y:S01]  /*0a40*/  SHF.R.S32.HI R11, RZ, 0x1f, R2 ;  /* 0x0000001fff0b7819 */ /* 0x001fe20000011402 */
[----:B------:R0:W3:Y:S04]  /*0a50*/  @P6 LDG.E.U8 R3, desc[UR4][R6.64] ;  /* 0x0000000406036981 */ /* 0x0000e8000c1e1100 */
[----:B------:R-:W4:Y:S01]  /*0a60*/  @P5 LDG.E.U8 R26, desc[UR4][R4.64+0x1] ;  /* 0x00000104041a5981 */ /* 0x000f22000c1e1100 */
[----:B------:R-:W-:-:S04]  /*0a70*/  IADD3 R28, P5, PT, R29, UR6, RZ ;  /* 0x000000061d1c7c10 */ /* 0x000fc8000ffbe0ff */
[----:B------:R-:W-:-:S05]  /*0a80*/  LEA.HI.X.SX32 R29, R29, UR7, 0x1, P5 ;  /* 0x000000071d1d7c11 */ /* 0x000fca000a8f0eff */
[----:B------:R-:W5:Y:S01]  /*0a90*/  @P4 LDG.E.U8 R27, desc[UR4][R28.64] ;  /* 0x000000041c1b4981 */ /* 0x000f62000c1e1100 */
[C-C-:B-1----:R-:W-:Y:S01]  /*0aa0*/  IADD3 R14, P4, P5, R25.reuse, UR6, R2.reuse ;  /* 0x00000006190e7c10 */ /* 0x142fe2000fd9e002 */
[----:B------:R-:W-:Y:S02]  /*0ab0*/  @P1 IMAD.IADD R25, R25, 0x1, R2 ;  /* 0x0000000119191824 */ /* 0x000fe400078e0202 */
[----:B------:R-:W5:Y:S01]  /*0ac0*/  @P3 LDG.E.U8 R10, desc[UR4][R28.64+0x2] ;  /* 0x000002041c0a3981 */ /* 0x000f62000c1e1100 */
[----:B------:R-:W-:Y:S02]  /*0ad0*/  IADD3.X R15, PT, PT, R22, UR7, R11, P4, P5 ;  /* 0x00000007160f7c10 */ /* 0x000fe4000a7ea40b */
[----:B0-----:R-:W-:-:S03]  /*0ae0*/  @P1 IADD3 R6, P3, PT, R25, UR6, RZ ;  /* 0x0000000619061c10 */ /* 0x001fc6000ff7e0ff */
[----:B------:R-:W5:Y:S01]  /*0af0*/  @P2 LDG.E.U8 R18, desc[UR4][R14.64+-0x1] ;  /* 0xffffff040e122981 */ /* 0x000f62000c1e1100 */
[----:B------:R-:W-:-:S03]  /*0b00*/  @P1 LEA.HI.X.SX32 R7, R25, UR7, 0x1, P3 ;  /* 0x0000000719071c11 */ /* 0x000fc600098f0eff */
[----:B------:R-:W5:Y:S04]  /*0b10*/  @P0 LDG.E.U8 R12, desc[UR4][R14.64+0x1] ;  /* 0x000001040e0c0981 */ /* 0x000f68000c1e1100 */
[----:B------:R-:W5:Y:S01]  /*0b20*/  @P1 LDG.E.U8 R8, desc[UR4][R6.64] ;  /* 0x0000000406081981 */ /* 0x000f62000c1e1100 */
[----:B--2---:R-:W-:-:S04]  /*0b30*/  PRMT R0, R0, 0x9910, RZ ;  /* 0x0000991000007816 */ /* 0x004fc800000000ff */
[----:B------:R-:W-:Y:S01]  /*0b40*/  ISETP.NE.AND P1, PT, R0, 0x58, PT ;  /* 0x000000580000780c */ /* 0x000fe20003f25270 */
[----:B------:R-:W-:Y:S01]  /*0b50*/  IMAD.MOV.U32 R0, RZ, RZ, 0x2 ;  /* 0x00000002ff007424 */ /* 0x000fe200078e00ff */
[----:B------:R-:W-:Y:S01]  /*0b60*/  BSSY.RECONVERGENT B0, `(.L_x_0) ;  /* 0x0000026000007945 */ /* 0x000fe20003800200 */
[----:B---3--:R-:W-:-:S04]  /*0b70*/  PRMT R2, R3, 0x9910, RZ ;  /* 0x0000991003027816 */ /* 0x008fc800000000ff */
[----:B------:R-:W-:Y:S02]  /*0b80*/  ISETP.NE.AND P0, PT, R2, 0x58, PT ;  /* 0x000000580200780c */ /* 0x000fe40003f05270 */
[----:B----4-:R-:W-:-:S04]  /*0b90*/  PRMT R2, R26, 0x9910, RZ ;  /* 0x000099101a027816 */ /* 0x010fc800000000ff */
[----:B------:R-:W-:Y:S02]  /*0ba0*/  ISETP.NE.AND P2, PT, R2, 0x58, PT ;  /* 0x000000580200780c */ /* 0x000fe40003f45270 */
[----:B------:R-:W-:Y:S02]  /*0bb0*/  SEL R3, RZ, 0x1, P0 ;  /* 0x00000001ff037807 */ /* 0x000fe40000000000 */
[----:B-----5:R-:W-:-:S03]  /*0bc0*/  PRMT R2, R27, 0x9910, RZ ;  /* 0x000099101b027816 */ /* 0x020fc600000000ff */
[----:B------:R-:W-:Y:S01]  /*0bd0*/  @P0 IMAD.MOV R0, RZ, RZ, 0x1 ;  /* 0x00000001ff000424 */ /* 0x000fe200078e02ff */
[----:B------:R-:W-:Y:S02]  /*0be0*/  PRMT R10, R10, 0x9910, RZ ;  /* 0x000099100a0a7816 */ /* 0x000fe400000000ff */
[----:B------:R-:W-:Y:S01]  /*0bf0*/  ISETP.NE.AND P0, PT, R2, 0x58, PT ;  /* 0x000000580200780c */ /* 0x000fe20003f05270 */
[----:B------:R-:W-:Y:S02]  /*0c00*/  @P1 IMAD.MOV R0, RZ, RZ, R3 ;  /* 0x000000ffff001224 */ /* 0x000fe400078e0203 */
[----:B------:R-:W-:Y:S02]  /*0c10*/  IMAD.MOV.U32 R2, RZ, RZ, R10 ;  /* 0x000000ffff027224 */ /* 0x000fe400078e000a */
[----:B------:R-:W-:Y:S02]  /*0c20*/  VIADD R3, R0, 0x1 ;  /* 0x0000000100037836 */ /* 0x000fe40000000000 */
[----:B------:R-:W-:Y:S01]  /*0c30*/  @P2 IMAD.MOV R3, RZ, RZ, R0 ;  /* 0x000000ffff032224 */ /* 0x000fe200078e0200 */
[----:B------:R-:W-:-:S02]  /*0c40*/  ISETP.NE.AND P1, PT, R2, 0x58, PT ;  /* 0x000000580200780c */ /* 0x000fc40003f25270 */
[----:B------:R-:W-:Y:S01]  /*0c50*/  PRMT R0, R18, 0x9910, RZ ;  /* 0x0000991012007816 */ /* 0x000fe200000000ff */
[----:B------:R-:W-:Y:S01]  /*0c60*/  VIADD R2, R3, 0x1 ;  /* 0x0000000103027836 */ /* 0x000fe20000000000 */
[----:B------:R-:W-:Y:S01]  /*0c70*/  PRMT R8, R8, 0x9910, RZ ;  /* 0x0000991008087816 */ /* 0x000fe200000000ff */
[----:B------:R-:W-:Y:S01]  /*0c80*/  @P0 IMAD.MOV R2, RZ, RZ, R3 ;  /* 0x000000ffff020224 */ /* 0x000fe200078e0203 */
[----:B------:R-:W-:-:S03]  /*0c90*/  ISETP.NE.AND P0, PT, R0, 0x58, PT ;  /* 0x000000580000780c */ /* 0x000fc60003f05270 */
[----:B------:R-:W-:Y:S02]  /*0ca0*/  IMAD.MOV.U32 R0, RZ, RZ, R8 ;  /* 0x000000ffff007224 */ /* 0x000fe400078e0008 */
[----:B------:R-:W-:Y:S02]  /*0cb0*/  VIADD R3, R2, 0x1 ;  /* 0x0000000102037836 */ /* 0x000fe40000000000 */
[----:B------:R-:W-:Y:S01]  /*0cc0*/  @P1 IMAD.MOV R3, RZ, RZ, R2 ;  /* 0x000000ffff031224 */ /* 0x000fe200078e0202 */
[----:B------:R-:W-:Y:S02]  /*0cd0*/  ISETP.NE.AND P1, PT, R0, 0x58, PT ;  /* 0x000000580000780c */ /* 0x000fe40003f25270 */
[----:B------:R-:W-:Y:S01]  /*0ce0*/  PRMT R0, R12, 0x9910, RZ ;  /* 0x000099100c007816 */ /* 0x000fe200000000ff */
[----:B------:R-:W-:Y:S02]  /*0cf0*/  VIADD R2, R3, 0x1 ;  /* 0x0000000103027836 */ /* 0x000fe40000000000 */
[----:B------:R-:W-:Y:S01]  /*0d00*/  @P0 IMAD.MOV R2, RZ, RZ, R3 ;  /* 0x000000ffff020224 */ /* 0x000fe200078e0203 */
[----:B------:R-:W-:-:S03]  /*0d10*/  ISETP.NE.AND P0, PT, R0, 0x58, PT ;  /* 0x000000580000780c */ /* 0x000fc60003f05270 */
[----:B------:R-:W-:-:S04]  /*0d20*/  VIADD R0, R2, 0x1 ;  /* 0x0000000102007836 */ /* 0x000fc80000000000 */
[----:B------:R-:W-:-:S04]  /*0d30*/  @P1 IMAD.MOV R0, RZ, RZ, R2 ;  /* 0x000000ffff001224 */ /* 0x000fc800078e0202 */
[----:B------:R-:W-:Y:S02]  /*0d40*/  VIADD R2, R0, 0x1 ;  /* 0x0000000100027836 */ /* 0x000fe40000000000 */
[----:B------:R-:W-:-:S05]  /*0d50*/  @P0 IMAD.MOV R2, RZ, RZ, R0 ;  /* 0x000000ffff020224 */ /* 0x000fca00078e0200 */
[----:B------:R-:W-:-:S13]  /*0d60*/  ISETP.NE.AND P0, PT, R2, 0x3, PT ;  /* 0x000000030200780c */ /* 0x000fda0003f05270 */
[----:B------:R-:W-:Y:S05]  /*0d70*/  @!P0 BRA `(.L_x_1) ;  /* 0x0000000000108947 */ /* 0x000fea0003800000 */
[----:B------:R-:W2:Y:S01]  /*0d80*/  LDG.E.U8 R28, desc[UR4][R28.64+0x1] ;  /* 0x000001041c1c7981 */ /* 0x000ea2000c1e1100 */
[----:B------:R-:W-:-:S04]  /*0d90*/  ISETP.NE.AND P0, PT, R2, 0x2, PT ;  /* 0x000000020200780c */ /* 0x000fc80003f05270 */
[----:B--2---:R-:W-:-:S13]  /*0da0*/  ISETP.NE.OR P0, PT, R28, 0x58, P0 ;  /* 0x000000581c00780c */ /* 0x004fda0000705670 */
[----:B------:R-:W-:Y:S05]  /*0db0*/  @P0 BRA `(.L_x_2) ;  /* 0x00000000001c0947 */ /* 0x000fea0003800000 */
.L_x_1:
[----:B------:R-:W-:Y:S05]  /*0dc0*/  BSYNC.RECONVERGENT B0 ;  /* 0x0000000000007941 */ /* 0x000fea0003800200 */
.L_x_0:
[----:B------:R-:W0:Y:S01]  /*0dd0*/  LDCU.64 UR6, c[0x0][0x388] ;  /* 0x00007100ff0677ac */ /* 0x000e220008000a00 */
[----:B------:R-:W-:Y:S01]  /*0de0*/  IMAD.MOV.U32 R0, RZ, RZ, 0x58 ;  /* 0x00000058ff007424 */ /* 0x000fe200078e00ff */
[----:B0-----:R-:W-:-:S04]  /*0df0*/  IADD3 R2, P0, PT, R23, UR6, RZ ;  /* 0x0000000617027c10 */ /* 0x001fc8000ff1e0ff */
[----:B------:R-:W-:-:S05]  /*0e00*/  LEA.HI.X.SX32 R3, R23, UR7, 0x1, P0 ;  /* 0x0000000717037c11 */ /* 0x000fca00080f0eff */
[----:B------:R-:W-:Y:S01]  /*0e10*/  STG.E.U8 desc[UR4][R2.64], R0 ;  /* 0x0000000002007986 */ /* 0x000fe2000c101104 */
[----:B------:R-:W-:Y:S05]  /*0e20*/  EXIT ;  /* 0x000000000000794d */ /* 0x000fea0003800000 */
.L_x_2:
[----:B------:R-:W0:Y:S01]  /*0e30*/  LDCU.64 UR6, c[0x0][0x388] ;  /* 0x00007100ff0677ac */ /* 0x000e220008000a00 */
[----:B------:R-:W-:Y:S01]  /*0e40*/  IMAD.MOV.U32 R0, RZ, RZ, 0x2d ;  /* 0x0000002dff007424 */ /* 0x000fe200078e00ff */
[----:B0-----:R-:W-:-:S04]  /*0e50*/  IADD3 R2, P0, PT, R23, UR6, RZ ;  /* 0x0000000617027c10 */ /* 0x001fc8000ff1e0ff */
[----:B------:R-:W-:-:S05]  /*0e60*/  LEA.HI.X.SX32 R3, R23, UR7, 0x1, P0 ;  /* 0x0000000717037c11 */ /* 0x000fca00080f0eff */
[----:B------:R-:W-:Y:S01]  /*0e70*/  STG.E.U8 desc[UR4][R2.64], R0 ;  /* 0x0000000002007986 */ /* 0x000fe2000c101104 */
[----:B------:R-:W-:Y:S05]  /*0e80*/  EXIT ;  /* 0x000000000000794d */ /* 0x000fea0003800000 */
.L_x_3:
[----:B------:R-:W-:-:S00]  /*0e90*/  BRA `(.L_x_3) ;  /* 0xfffffffc00fc7947 */ /* 0x000fc0000383ffff */
[----:B------:R-:W-:-:S00]  /*0ea0*/  NOP ;  /* 0x0000000000007918 */ /* 0x000fc00000000000 */
        /* <DEDUP_REMOVED lines=13> */
.L_x_4:


//--------------------- .nv.shared.reserved.0     --------------------------
	.section	.nv.shared.reserved.0,"aw",@nobits
	.weak		__nv_reservedSMEM_offset_0_alias
	.size		__nv_reservedSMEM_offset_0_alias, 0, 64
	.other		__nv_reservedSMEM_offset_0_alias,@"STO_CUDA_RESERVED_SHARED STV_DEFAULT"
__nv_reservedSMEM_offset_0_alias:
	.zero		0
	.zero		64


//--------------------- .nv.constant0._Z13getNeighboursPcS_ii --------------------------
	.section	.nv.constant0._Z13getNeighboursPcS_ii,"a",@progbits
	.sectionflags	@""
	.align	4
.nv.constant0._Z13getNeighboursPcS_ii:
	.zero		920


//--------------------- SYMBOLS --------------------------

	.type		.nv.reservedSmem.offset0,@object
	.size		.nv.reservedSmem.offset0,0x4
